//
// Generated by NVIDIA NVVM Compiler
//
// Compiler Build ID: CL-36424714
// Cuda compilation tools, release 13.0, V13.0.88
// Based on NVVM 20.0.0
//

.version 9.0
.target sm_100
.address_size 64

	// .globl	_Z10HelloWorldv
.extern .func  (.param .b32 func_retval0) vprintf
(
	.param .b64 vprintf_param_0,
	.param .b64 vprintf_param_1
)
;
.global .align 1 .b8 $str[26] = {72, 105, 32, 102, 114, 111, 109, 32, 100, 101, 118, 105, 99, 101, 32, 102, 117, 110, 99, 116, 105, 111, 110, 33, 10};
.global .align 1 .b8 $str$1[51] = {72, 101, 108, 108, 111, 32, 87, 111, 114, 108, 100, 32, 102, 114, 111, 109, 32, 116, 104, 114, 101, 97, 100, 32, 37, 100, 10, 78, 117, 109, 98, 101, 114, 32, 102, 114, 111, 109, 32, 100, 101, 118, 105, 99, 101, 58, 32, 37, 102, 10};

.visible .entry _Z10HelloWorldv()
{
	.local .align 16 .b8 	__local_depot0[16];
	.reg .b64 	%SP;
	.reg .b64 	%SPL;
	.reg .b32 	%r<7>;
	.reg .b32 	%f<3>;
	.reg .b64 	%rd<7>;
	.reg .b64 	%fd<2>;

	mov.u64 	%SPL, __local_depot0;
	cvta.local.u64 	%SP, %SPL;
	add.u64 	%rd1, %SP, 0;
	add.u64 	%rd2, %SPL, 0;
	mov.u32 	%r1, %tid.x;
	mov.u64 	%rd3, $str;
	cvta.global.u64 	%rd4, %rd3;
	{ // callseq 0, 0
	.param .b64 param0;
	st.param.b64 	[param0], %rd4;
	.param .b64 param1;
	st.param.b64 	[param1], 0;
	.param .b32 retval0;
	call.uni (retval0), 
	vprintf, 
	(
	param0, 
	param1
	);
	ld.param.b32 	%r2, [retval0];
	} // callseq 0
	add.s32 	%r4, %r1, 1;
	cvt.rn.f32.u32 	%f1, %r4;
	mul.f32 	%f2, %f1, 0f3DCCCCCD;
	cvt.f64.f32 	%fd1, %f2;
	st.local.u32 	[%rd2], %r1;
	st.local.f64 	[%rd2+8], %fd1;
	mov.u64 	%rd5, $str$1;
	cvta.global.u64 	%rd6, %rd5;
	{ // callseq 1, 0
	.param .b64 param0;
	st.param.b64 	[param0], %rd6;
	.param .b64 param1;
	st.param.b64 	[param1], %rd1;
	.param .b32 retval0;
	call.uni (retval0), 
	vprintf, 
	(
	param0, 
	param1
	);
	ld.param.b32 	%r5, [retval0];
	} // callseq 1
	ret;

}


// ===== COMPILED SASS (sm_100) =====

	.target	sm_100

	.elftype	@"ET_EXEC"


//--------------------- .note.nv.tkinfo           --------------------------
	.section	.note.nv.tkinfo,"",@"SHT_NOTE"
	.sectionflags	@"SHF_NOTE_NV_TKINFO"
	.tkinfo
        /*0018*/ 	.word	0x00000002
        /*0030*/ 	.string	""
        /*0030*/ 	.string	"ptxas"
        /*0030*/ 	.string	"Cuda compilation tools, release 13.0, V13.0.88"
        /*0030*/ 	.string	"Build cuda_13.0.r13.0/compiler.36424714_0"
        /*0030*/ 	.string	"-arch sm_100 -m 64 "



//--------------------- .note.nv.cuinfo           --------------------------
	.section	.note.nv.cuinfo,"",@"SHT_NOTE"
	.sectionflags	@"SHF_NOTE_NV_CUINFO"
        /*0018*/ 	.short	0x0002
        /*001a*/ 	.short	0x0064
        /*001c*/ 	.short	0x0082
	.zero		2


//--------------------- .nv.info                  --------------------------
	.section	.nv.info,"",@"SHT_CUDA_INFO"
	.align	4


	//----- nvinfo : EIATTR_REGCOUNT
	.align		4
        /*0000*/ 	.byte	0x04, 0x2f
        /*0002*/ 	.short	(.L_3 - .L_2)
	.align		4
.L_2:
        /*0004*/ 	.word	index@(_Z10HelloWorldv)
        /*0008*/ 	.word	0x00000018


	//----- nvinfo : EIATTR_FRAME_SIZE
	.align		4
.L_3:
        /*000c*/ 	.byte	0x04, 0x11
        /*000e*/ 	.short	(.L_5 - .L_4)
	.align		4
.L_4:
        /*0010*/ 	.word	index@(_Z10HelloWorldv)
        /*0014*/ 	.word	0x00000010


	//----- nvinfo : EIATTR_MIN_STACK_SIZE
	.align		4
.L_5:
        /*0018*/ 	.byte	0x04, 0x12
        /*001a*/ 	.short	(.L_7 - .L_6)
	.align		4
.L_6:
        /*001c*/ 	.word	index@(_Z10HelloWorldv)
        /*0020*/ 	.word	0x00000010
.L_7:


//--------------------- .nv.compat                --------------------------
	.section	.nv.compat,"",@"SHT_CUDA_COMPAT_INFO"
	.align	4
        /*0000*/ 	.byte	0x02, 0x09, 0x00, 0x00, 0x02, 0x02, 0x01, 0x00, 0x02, 0x05, 0x05, 0x00, 0x03, 0x07, 0x01, 0x01
        /*0010*/ 	.byte	0x02, 0x03, 0x00, 0x00, 0x02, 0x06, 0x01, 0x00, 0x04, 0x0b, 0x08, 0x00, 0x09, 0x00, 0x00, 0x00
        /*0020*/ 	.byte	0x00, 0x00, 0x00, 0x00


//--------------------- .nv.info._Z10HelloWorldv  --------------------------
	.section	.nv.info._Z10HelloWorldv,"",@"SHT_CUDA_INFO"
	.sectionflags	@""
	.align	4


	//----- nvinfo : EIATTR_CUDA_API_VERSION
	.align		4
        /*0000*/ 	.byte	0x04, 0x37
        /*0002*/ 	.short	(.L_9 - .L_8)
.L_8:
        /*0004*/ 	.word	0x00000082


	//----- nvinfo : EIATTR_SPARSE_MMA_MASK
	.align		4
.L_9:
        /*0008*/ 	.byte	0x03, 0x50
        /*000a*/ 	.short	0x0000


	//----- nvinfo : EIATTR_MAXREG_COUNT
	.align		4
        /*000c*/ 	.byte	0x03, 0x1b
        /*000e*/ 	.short	0x00ff


	//----- nvinfo : EIATTR_EXTERNS
	.align		4
        /*0010*/ 	.byte	0x04, 0x0f
        /*0012*/ 	.short	(.L_11 - .L_10)


	//   ....[0]....
	.align		4
.L_10:
        /*0014*/ 	.word	index@(vprintf)


	//----- nvinfo : EIATTR_MERCURY_ISA_VERSION
	.align		4
.L_11:
        /*0018*/ 	.byte	0x03, 0x5f
        /*001a*/ 	.short	0x0101


	//----- nvinfo : EIATTR_VRC_CTA_INIT_COUNT
	.align		4
        /*001c*/ 	.byte	0x02, 0x4a
	.zero		1
	.zero		1


	//----- nvinfo : EIATTR_SYSCALL_OFFSETS
	.align		4
        /*0020*/ 	.byte	0x04, 0x46
        /*0022*/ 	.short	(.L_13 - .L_12)


	//   ....[0]....
.L_12:
        /*0024*/ 	.word	0x000000e0


	//   ....[1]....
        /*0028*/ 	.word	0x000001c0


	//----- nvinfo : EIATTR_EXIT_INSTR_OFFSETS
	.align		4
.L_13:
        /*002c*/ 	.byte	0x04, 0x1c
        /*002e*/ 	.short	(.L_15 - .L_14)


	//   ....[0]....
.L_14:
        /*0030*/ 	.word	0x000001d0


	//----- nvinfo : EIATTR_SW_WAR
	.align		4
.L_15:
        /*0034*/ 	.byte	0x04, 0x36
        /*0036*/ 	.short	(.L_17 - .L_16)
.L_16:
        /*0038*/ 	.word	0x00000008
.L_17:


//--------------------- .nv.callgraph             --------------------------
	.section	.nv.callgraph,"",@"SHT_CUDA_CALLGRAPH"
	.align	4
	.sectionentsize	8
	.align		4
        /*0000*/ 	.word	0x00000000
	.align		4
        /*0004*/ 	.word	0xffffffff
	.align		4
        /*0008*/ 	.word	index@(_Z10HelloWorldv)
	.align		4
        /*000c*/ 	.word	index@(vprintf)
	.align		4
        /*0010*/ 	.word	0x00000000
	.align		4
        /*0014*/ 	.word	0xfffffffe
	.align		4
        /*0018*/ 	.word	0x00000000
	.align		4
        /*001c*/ 	.word	0xfffffffd
	.align		4
        /*0020*/ 	.word	0x00000000
	.align		4
        /*0024*/ 	.word	0xfffffffc


//--------------------- .nv.constant4             --------------------------
	.section	.nv.constant4,"a",@progbits
	.align	8
	.align		8
.nv.constant4:
        /*0000*/ 	.dword	vprintf
	.align		8
        /*0008*/ 	.dword	$str
	.align		8
        /*0010*/ 	.dword	$str$1


//--------------------- .text._Z10HelloWorldv     --------------------------
	.section	.text._Z10HelloWorldv,"ax",@progbits
	.align	128
        .global         _Z10HelloWorldv
        .type           _Z10HelloWorldv,@function
        .size           _Z10HelloWorldv,(.L_x_3 - _Z10HelloWorldv)
        .other          _Z10HelloWorldv,@"STO_CUDA_ENTRY STV_DEFAULT"
_Z10HelloWorldv:
.text._Z10HelloWorldv:
[----:B------:R-:W0:Y:S01]  /*0000*/  LDC R1, c[0x0][0x37c] ;  /* 0x0000df00ff017b82 */ /* 0x000e220000000800 */
[----:B------:R-:W-:Y:S01]  /*0010*/  MOV R17, 0x0 ;  /* 0x0000000000117802 */ /* 0x000fe20000000f00 */
[----:B------:R-:W1:Y:S01]  /*0020*/  LDCU UR4, c[0x0][0x2f8] ;  /* 0x00005f00ff0477ac */ /* 0x000e620008000800 */
[----:B------:R-:W2:Y:S01]  /*0030*/  S2R R18, SR_TID.X ;  /* 0x0000000000127919 */ /* 0x000ea20000002100 */
[----:B0-----:R-:W-:-:S04]  /*0040*/  VIADD R1, R1, 0xfffffff0 ;  /* 0xfffffff001017836 */ /* 0x001fc80000000000 */
[----:B------:R0:W3:Y:S01]  /*0050*/  LDC.64 R8, c[0x4][R17] ;  /* 0x0100000011087b82 */ /* 0x0000e20000000a00 */
[----:B------:R-:W4:Y:S01]  /*0060*/  LDCU.64 UR6, c[0x4][0x8] ;  /* 0x01000100ff0677ac */ /* 0x000f220008000a00 */
[----:B------:R-:W-:Y:S01]  /*0070*/  CS2R R6, SRZ ;  /* 0x0000000000067805 */ /* 0x000fe2000001ff00 */
[----:B------:R-:W5:Y:S01]  /*0080*/  LDCU UR5, c[0x0][0x2fc] ;  /* 0x00005f80ff0577ac */ /* 0x000f620008000800 */
[----:B-1----:R-:W-:Y:S01]  /*0090*/  IADD3 R16, P0, PT, R1, UR4, RZ ;  /* 0x0000000401107c10 */ /* 0x002fe2000ff1e0ff */
[----:B----4-:R-:W-:Y:S02]  /*00a0*/  IMAD.U32 R4, RZ, RZ, UR6 ;  /* 0x00000006ff047e24 */ /* 0x010fe4000f8e00ff */
[----:B------:R-:W-:Y:S01]  /*00b0*/  IMAD.U32 R5, RZ, RZ, UR7 ;  /* 0x00000007ff057e24 */ /* 0x000fe2000f8e00ff */
[----:B0-2--5:R-:W-:-:S09]  /*00c0*/  IADD3.X R2, PT, PT, RZ, UR5, RZ, P0, !PT ;  /* 0x00000005ff027c10 */ /* 0x025fd200087fe4ff */
[----:B------:R-:W-:-:S07]  /*00d0*/  LEPC R20, `(.L_x_0) ;  /* 0x000000001014794e */ /* 0x000fce0000000000 */
[----:B---3--:R-:W-:Y:S05]  /*00e0*/  CALL.ABS.NOINC R8 ;  /* 0x0000000008007343 */ /* 0x008fea0003c00000 */
.L_x_0:
[----:B------:R-:W-:Y:S01]  /*00f0*/  VIADD R0, R18, 0x1 ;  /* 0x0000000112007836 */ /* 0x000fe20000000000 */
[----:B------:R0:W-:Y:S01]  /*0100*/  STL [R1], R18 ;  /* 0x0000001201007387 */ /* 0x0001e20000100800 */
[----:B------:R0:W1:Y:S01]  /*0110*/  LDC.64 R10, c[0x4][R17] ;  /* 0x01000000110a7b82 */ /* 0x0000620000000a00 */
[----:B------:R-:W2:Y:S01]  /*0120*/  LDCU.64 UR4, c[0x4][0x10] ;  /* 0x01000200ff0477ac */ /* 0x000ea20008000a00 */
[----:B------:R-:W-:Y:S01]  /*0130*/  IMAD.MOV.U32 R6, RZ, RZ, R16 ;  /* 0x000000ffff067224 */ /* 0x000fe200078e0010 */
[----:B------:R-:W-:Y:S02]  /*0140*/  I2FP.F32.U32 R0, R0 ;  /* 0x0000000000007245 */ /* 0x000fe40000201000 */
[----:B------:R-:W-:-:S03]  /*0150*/  MOV R7, R2 ;  /* 0x0000000200077202 */ /* 0x000fc60000000f00 */
[----:B------:R-:W-:-:S04]  /*0160*/  FMUL R0, R0, 0.10000000149011611938 ;  /* 0x3dcccccd00007820 */ /* 0x000fc80000400000 */
[----:B------:R-:W3:Y:S01]  /*0170*/  F2F.F64.F32 R8, R0 ;  /* 0x0000000000087310 */ /* 0x000ee20000201800 */
[----:B--2---:R-:W-:Y:S01]  /*0180*/  IMAD.U32 R4, RZ, RZ, UR4 ;  /* 0x00000004ff047e24 */ /* 0x004fe2000f8e00ff */
[----:B------:R-:W-:Y:S01]  /*0190*/  MOV R5, UR5 ;  /* 0x0000000500057c02 */ /* 0x000fe20008000f00 */
[----:B---3--:R0:W-:Y:S06]  /*01a0*/  STL.64 [R1+0x8], R8 ;  /* 0x0000080801007387 */ /* 0x0081ec0000100a00 */
[----:B------:R-:W-:-:S07]  /*01b0*/  LEPC R20, `(.L_x_1) ;  /* 0x000000001014794e */ /* 0x000fce0000000000 */
[----:B01----:R-:W-:Y:S05]  /*01c0*/  CALL.ABS.NOINC R10 ;  /* 0x000000000a007343 */ /* 0x003fea0003c00000 */
.L_x_1:
[----:B------:R-:W-:Y:S05]  /*01d0*/  EXIT ;  /* 0x000000000000794d */ /* 0x000fea0003800000 */
.L_x_2:
[----:B------:R-:W-:-:S00]  /*01e0*/  BRA `(.L_x_2) ;  /* 0xfffffffc00fc7947 */ /* 0x000fc0000383ffff */
[----:B------:R-:W-:-:S00]  /*01f0*/  NOP ;  /* 0x0000000000007918 */ /* 0x000fc00000000000 */
        /* <DEDUP_REMOVED lines=8> */
.L_x_3:


//--------------------- .nv.global.init           --------------------------
	.section	.nv.global.init,"aw",@progbits
.nv.global.init:
	.type		$str,@object
	.size		$str,($str$1 - $str)
$str:
        /*0000*/ 	.byte	0x48, 0x69, 0x20, 0x66, 0x72, 0x6f, 0x6d, 0x20, 0x64, 0x65, 0x76, 0x69, 0x63, 0x65, 0x20, 0x66
        /*0010*/ 	.byte	0x75, 0x6e, 0x63, 0x74, 0x69, 0x6f, 0x6e, 0x21, 0x0a, 0x00
	.type		$str$1,@object
	.size		$str$1,(.L_1 - $str$1)
$str$1:
        /*001a*/ 	.byte	0x48, 0x65, 0x6c, 0x6c, 0x6f, 0x20, 0x57, 0x6f, 0x72, 0x6c, 0x64, 0x20, 0x66, 0x72, 0x6f, 0x6d
        /*002a*/ 	.byte	0x20, 0x74, 0x68, 0x72, 0x65, 0x61, 0x64, 0x20, 0x25, 0x64, 0x0a, 0x4e, 0x75, 0x6d, 0x62, 0x65
        /*003a*/ 	.byte	0x72, 0x20, 0x66, 0x72, 0x6f, 0x6d, 0x20, 0x64, 0x65, 0x76, 0x69, 0x63, 0x65, 0x3a, 0x20, 0x25
        /*004a*/ 	.byte	0x66, 0x0a, 0x00
.L_1:


//--------------------- .nv.shared.reserved.0     --------------------------
	.section	.nv.shared.reserved.0,"aw",@nobits
	.weak		__nv_reservedSMEM_offset_0_alias
	.size		__nv_reservedSMEM_offset_0_alias, 0, 64
	.other		__nv_reservedSMEM_offset_0_alias,@"STO_CUDA_RESERVED_SHARED STV_DEFAULT"
__nv_reservedSMEM_offset_0_alias:
	.zero		0
	.zero		64


//--------------------- .nv.constant0._Z10HelloWorldv --------------------------
	.section	.nv.constant0._Z10HelloWorldv,"a",@progbits
	.sectionflags	@""
	.align	4
.nv.constant0._Z10HelloWorldv:
	.zero		896


//--------------------- SYMBOLS --------------------------

	.type		.nv.reservedSmem.offset0,@object
	.size		.nv.reservedSmem.offset0,0x4
	.type		vprintf,@function
